	.headerflags	@"EF_CUDA_TEXMODE_UNIFIED EF_CUDA_64BIT_ADDRESS EF_CUDA_ACCELERATORS EF_CUDA_SM90 EF_CUDA_VIRTUAL_SM(EF_CUDA_SM90)"
	.elftype	@"ET_EXEC"


//--------------------- .nv.info                  --------------------------
	.section	.nv.info,"",@"SHT_CUDA_INFO"
	.align	4


	//----- nvinfo : EIATTR_REGCOUNT
	.align		4
        /*0000*/ 	.byte	0x04, 0x2f
        /*0002*/ 	.short	(.L_3 - .L_2)
	.align		4
.L_2:
        /*0004*/ 	.word	index@(triton_poi_fused__native_batch_norm_legit_no_training_convolution_relu_11)
        /*0008*/ 	.word	0x00000028


	//----- nvinfo : EIATTR_MIN_STACK_SIZE
	.align		4
.L_3:
        /*000c*/ 	.byte	0x04, 0x12
        /*000e*/ 	.short	(.L_5 - .L_4)
	.align		4
.L_4:
        /*0010*/ 	.word	index@(triton_poi_fused__native_batch_norm_legit_no_training_convolution_relu_11)
        /*0014*/ 	.word	0x00000000


	//----- nvinfo : EIATTR_FRAME_SIZE
	.align		4
.L_5:
        /*0018*/ 	.byte	0x04, 0x11
        /*001a*/ 	.short	(.L_7 - .L_6)
	.align		4
.L_6:
        /*001c*/ 	.word	index@(triton_poi_fused__native_batch_norm_legit_no_training_convolution_relu_11)
        /*0020*/ 	.word	0x00000000


	//----- nvinfo : EIATTR_MIN_STACK_SIZE
	.align		4
.L_7:
        /*0024*/ 	.byte	0x04, 0x12
        /*0026*/ 	.short	(.L_9 - .L_8)
	.align		4
.L_8:
        /*0028*/ 	.word	index@(triton_poi_fused__native_batch_norm_legit_no_training_convolution_relu_11)
        /*002c*/ 	.word	0x00000000
.L_9:


//--------------------- .nv.info.triton_poi_fused__native_batch_norm_legit_no_training_convolution_relu_11 --------------------------
	.section	.nv.info.triton_poi_fused__native_batch_norm_legit_no_training_convolution_relu_11,"",@"SHT_CUDA_INFO"
	.sectionflags	@""
	.align	4


	//----- nvinfo : EIATTR_CUDA_API_VERSION
	.align		4
        /*0000*/ 	.byte	0x04, 0x37
        /*0002*/ 	.short	(.L_11 - .L_10)
.L_10:
        /*0004*/ 	.word	0x0000007c


	//----- nvinfo : EIATTR_KPARAM_INFO
	.align		4
.L_11:
        /*0008*/ 	.byte	0x04, 0x17
        /*000a*/ 	.short	(.L_13 - .L_12)
.L_12:
        /*000c*/ 	.word	0x00000000
        /*0010*/ 	.short	0x0007
        /*0012*/ 	.short	0x0038
        /*0014*/ 	.byte	0x00, 0xf0, 0x11, 0x00


	//----- nvinfo : EIATTR_KPARAM_INFO
	.align		4
.L_13:
        /*0018*/ 	.byte	0x04, 0x17
        /*001a*/ 	.short	(.L_15 - .L_14)
.L_14:
        /*001c*/ 	.word	0x00000000
        /*0020*/ 	.short	0x0006
        /*0022*/ 	.short	0x0030
        /*0024*/ 	.byte	0x00, 0xf4, 0x21, 0x00


	//----- nvinfo : EIATTR_KPARAM_INFO
	.align		4
.L_15:
        /*0028*/ 	.byte	0x04, 0x17
        /*002a*/ 	.short	(.L_17 - .L_16)
.L_16:
        /*002c*/ 	.word	0x00000000
        /*0030*/ 	.short	0x0005
        /*0032*/ 	.short	0x0028
        /*0034*/ 	.byte	0x00, 0xf4, 0x21, 0x00


	//----- nvinfo : EIATTR_KPARAM_INFO
	.align		4
.L_17:
        /*0038*/ 	.byte	0x04, 0x17
        /*003a*/ 	.short	(.L_19 - .L_18)
.L_18:
        /*003c*/ 	.word	0x00000000
        /*0040*/ 	.short	0x0004
        /*0042*/ 	.short	0x0020
        /*0044*/ 	.byte	0x00, 0xf4, 0x21, 0x00


	//----- nvinfo : EIATTR_KPARAM_INFO
	.align		4
.L_19:
        /*0048*/ 	.byte	0x04, 0x17
        /*004a*/ 	.short	(.L_21 - .L_20)
.L_20:
        /*004c*/ 	.word	0x00000000
        /*0050*/ 	.short	0x0003
        /*0052*/ 	.short	0x0018
        /*0054*/ 	.byte	0x00, 0xf4, 0x21, 0x00


	//----- nvinfo : EIATTR_KPARAM_INFO
	.align		4
.L_21:
        /*0058*/ 	.byte	0x04, 0x17
        /*005a*/ 	.short	(.L_23 - .L_22)
.L_22:
        /*005c*/ 	.word	0x00000000
        /*0060*/ 	.short	0x0002
        /*0062*/ 	.short	0x0010
        /*0064*/ 	.byte	0x00, 0xf4, 0x21, 0x00


	//----- nvinfo : EIATTR_KPARAM_INFO
	.align		4
.L_23:
        /*0068*/ 	.byte	0x04, 0x17
        /*006a*/ 	.short	(.L_25 - .L_24)
.L_24:
        /*006c*/ 	.word	0x00000000
        /*0070*/ 	.short	0x0001
        /*0072*/ 	.short	0x0008
        /*0074*/ 	.byte	0x00, 0xf4, 0x21, 0x00


	//----- nvinfo : EIATTR_KPARAM_INFO
	.align		4
.L_25:
        /*0078*/ 	.byte	0x04, 0x17
        /*007a*/ 	.short	(.L_27 - .L_26)
.L_26:
        /*007c*/ 	.word	0x00000000
        /*0080*/ 	.short	0x0000
        /*0082*/ 	.short	0x0000
        /*0084*/ 	.byte	0x00, 0xf4, 0x21, 0x00


	//----- nvinfo : EIATTR_SPARSE_MMA_MASK
	.align		4
.L_27:
        /*0088*/ 	.byte	0x03, 0x50
        /*008a*/ 	.short	0x0000


	//----- nvinfo : EIATTR_MAXREG_COUNT
	.align		4
        /*008c*/ 	.byte	0x03, 0x1b
        /*008e*/ 	.short	0x00ff


	//----- nvinfo : EIATTR_EXIT_INSTR_OFFSETS
	.align		4
        /*0090*/ 	.byte	0x04, 0x1c
        /*0092*/ 	.short	(.L_29 - .L_28)


	//   ....[0]....
.L_28:
        /*0094*/ 	.word	0x00000b40


	//----- nvinfo : EIATTR_REQNTID
	.align		4
.L_29:
        /*0098*/ 	.byte	0x04, 0x10
        /*009a*/ 	.short	(.L_31 - .L_30)
.L_30:
        /*009c*/ 	.word	0x00000080
        /*00a0*/ 	.word	0x00000001
        /*00a4*/ 	.word	0x00000001


	//----- nvinfo : EIATTR_CBANK_PARAM_SIZE
	.align		4
.L_31:
        /*00a8*/ 	.byte	0x03, 0x19
        /*00aa*/ 	.short	0x003c


	//----- nvinfo : EIATTR_PARAM_CBANK
	.align		4
        /*00ac*/ 	.byte	0x04, 0x0a
        /*00ae*/ 	.short	(.L_33 - .L_32)
	.align		4
.L_32:
        /*00b0*/ 	.word	index@(.nv.constant0.triton_poi_fused__native_batch_norm_legit_no_training_convolution_relu_11)
        /*00b4*/ 	.short	0x0210
        /*00b6*/ 	.short	0x003c


	//----- nvinfo : EIATTR_SW_WAR
	.align		4
.L_33:
        /*00b8*/ 	.byte	0x04, 0x36
        /*00ba*/ 	.short	(.L_35 - .L_34)
.L_34:
        /*00bc*/ 	.word	0x00000008
.L_35:


//--------------------- .nv.callgraph             --------------------------
	.section	.nv.callgraph,"",@"SHT_CUDA_CALLGRAPH"
	.align	4
	.sectionentsize	8
	.align		4
        /*0000*/ 	.word	0x00000000
	.align		4
        /*0004*/ 	.word	0xffffffff
	.align		4
        /*0008*/ 	.word	0x00000000
	.align		4
        /*000c*/ 	.word	0xfffffffe
	.align		4
        /*0010*/ 	.word	0x00000000
	.align		4
        /*0014*/ 	.word	0xfffffffd
	.align		4
        /*0018*/ 	.word	0x00000000
	.align		4
        /*001c*/ 	.word	0xfffffffc


//--------------------- .nv.constant4             --------------------------
	.section	.nv.constant4,"a",@progbits
	.align	8
	.align		8
.nv.constant4:
        /*0000*/ 	.dword	_$_str
	.align		8
        /*0008*/ 	.dword	_$_str_$_2


//--------------------- .text.triton_poi_fused__native_batch_norm_legit_no_training_convolution_relu_11 --------------------------
	.section	.text.triton_poi_fused__native_batch_norm_legit_no_training_convolution_relu_11,"ax",@progbits
	.align	128
        .global         triton_poi_fused__native_batch_norm_legit_no_training_convolution_relu_11
        .type           triton_poi_fused__native_batch_norm_legit_no_training_convolution_relu_11,@function
        .size           triton_poi_fused__native_batch_norm_legit_no_training_convolution_relu_11,(.L_x_1 - triton_poi_fused__native_batch_norm_legit_no_training_convolution_relu_11)
        .other          triton_poi_fused__native_batch_norm_legit_no_training_convolution_relu_11,@"STO_CUDA_ENTRY STV_DEFAULT"
triton_poi_fused__native_batch_norm_legit_no_training_convolution_relu_11:
.text.triton_poi_fused__native_batch_norm_legit_no_training_convolution_relu_11:
[----:B------:R-:W-:Y:S01]  /*0000*/  LDC R1, c[0x0][0x28] ;  /* 0x00000a00ff017b82 */ /* 0x000fe20000000800 */
[----:B------:R-:W1:Y:S07]  /*0010*/  S2R R0, SR_TID.X ;  /* 0x0000000000007919 */ /* 0x000e6e0000002100 */
[----:B------:R-:W2:Y:S01]  /*0020*/  LDC.64 R30, c[0x0][0x228] ;  /* 0x00008a00ff1e7b82 */ /* 0x000ea20000000a00 */
[----:B------:R-:W-:Y:S01]  /*0030*/  ULDC.64 UR4, c[0x0][0x208] ;  /* 0x0000820000047ab9 */ /* 0x000fe20000000a00 */
[----:B------:R-:W3:Y:S06]  /*0040*/  S2R R3, SR_CTAID.X ;  /* 0x0000000000037919 */ /* 0x000eec0000002500 */
[----:B------:R-:W4:Y:S08]  /*0050*/  LDC.64 R28, c[0x0][0x218] ;  /* 0x00008600ff1c7b82 */ /* 0x000f300000000a00 */
[----:B------:R-:W5:Y:S08]  /*0060*/  LDC.64 R36, c[0x0][0x210] ;  /* 0x00008400ff247b82 */ /* 0x000f700000000a00 */
[----:B------:R-:W5:Y:S01]  /*0070*/  LDC.64 R26, c[0x0][0x220] ;  /* 0x00008800ff1a7b82 */ /* 0x000f620000000a00 */
[----:B-1----:R-:W-:-:S07]  /*0080*/  SHF.L.U32 R0, R0, 0x2, RZ ;  /* 0x0000000200007819 */ /* 0x002fce00000006ff */
[----:B------:R-:W1:Y:S01]  /*0090*/  LDC.64 R24, c[0x0][0x230] ;  /* 0x00008c00ff187b82 */ /* 0x000e620000000a00 */
[----:B------:R-:W-:-:S04]  /*00a0*/  LOP3.LUT R0, R0, 0x1fc, RZ, 0xc0, !PT ;  /* 0x000001fc00007812 */ /* 0x000fc800078ec0ff */
[----:B---3--:R-:W-:-:S03]  /*00b0*/  LEA R2, R3, R0, 0xa ;  /* 0x0000000003027211 */ /* 0x008fc600078e50ff */
[----:B------:R-:W3:Y:S02]  /*00c0*/  LDC.64 R20, c[0x0][0x238] ;  /* 0x00008e00ff147b82 */ /* 0x000ee40000000a00 */
[----:B------:R-:W-:-:S05]  /*00d0*/  IMAD.HI R0, R2, 0x5397829d, RZ ;  /* 0x5397829d02007827 */ /* 0x000fca00078e02ff */
[----:B------:R-:W-:-:S04]  /*00e0*/  SHF.R.U32.HI R3, RZ, 0x1f, R0 ;  /* 0x0000001fff037819 */ /* 0x000fc80000011600 */
[----:B------:R-:W-:-:S05]  /*00f0*/  LEA.HI.SX32 R3, R0, R3, 0x1a ;  /* 0x0000000300037211 */ /* 0x000fca00078fd2ff */
[----:B------:R-:W-:-:S04]  /*0100*/  IMAD R8, R3, -0xc4, R2 ;  /* 0xffffff3c03087824 */ /* 0x000fc800078e0202 */
[----:B--2---:R-:W-:-:S06]  /*0110*/  IMAD.WIDE R4, R8, 0x4, R30 ;  /* 0x0000000408047825 */ /* 0x004fcc00078e021e */
[----:B------:R-:W2:Y:S01]  /*0120*/  LDG.E.EL.128 R4, desc[UR4][R4.64] ;  /* 0x0000000404047981 */ /* 0x000ea2000c2e1d00 */
[----:B----4-:R-:W-:-:S04]  /*0130*/  IMAD.WIDE R12, R8, 0x4, R28 ;  /* 0x00000004080c7825 */ /* 0x010fc800078e021c */
[----:B-----5:R-:W-:Y:S02]  /*0140*/  IMAD.WIDE R36, R2, 0x4, R36 ;  /* 0x0000000402247825 */ /* 0x020fe400078e0224 */
[----:B------:R-:W4:Y:S02]  /*0150*/  LDG.E.EL.128 R12, desc[UR4][R12.64] ;  /* 0x000000040c0c7981 */ /* 0x000f24000c2e1d00 */
[----:B0-----:R-:W-:Y:S02]  /*0160*/  IMAD.WIDE R16, R8, 0x4, R26 ;  /* 0x0000000408107825 */ /* 0x001fe400078e021a */
[----:B------:R-:W4:Y:S04]  /*0170*/  LDG.E.128 R32, desc[UR4][R36.64] ;  /* 0x0000000424207981 */ /* 0x000f28000c1e1d00 */
[----:B------:R-:W5:Y:S01]  /*0180*/  LDG.E.EL.128 R16, desc[UR4][R16.64] ;  /* 0x0000000410107981 */ /* 0x000f62000c2e1d00 */
[----:B--2---:R-:W-:-:S04]  /*0190*/  FADD R0, R4, 9.9999997473787516356e-06 ;  /* 0x3727c5ac04007421 */ /* 0x004fc80000000000 */
[----:B------:R-:W0:Y:S01]  /*01a0*/  MUFU.SQRT R3, R0 ;  /* 0x0000000000037308 */ /* 0x000e220000002000 */
[----:B------:R-:W-:Y:S01]  /*01b0*/  FADD R7, R7, 9.9999997473787516356e-06 ;  /* 0x3727c5ac07077421 */ /* 0x000fe20000000000 */
[----:B------:R-:W-:Y:S01]  /*01c0*/  FADD R6, R6, 9.9999997473787516356e-06 ;  /* 0x3727c5ac06067421 */ /* 0x000fe20000000000 */
[----:B------:R-:W-:-:S05]  /*01d0*/  FADD R5, R5, 9.9999997473787516356e-06 ;  /* 0x3727c5ac05057421 */ /* 0x000fca0000000000 */
[----:B------:R-:W2:Y:S01]  /*01e0*/  MUFU.SQRT R7, R7 ;  /* 0x0000000700077308 */ /* 0x000ea20000002000 */
[----:B0-----:R-:W-:-:S07]  /*01f0*/  FSETP.GT.AND P6, PT, R3, 8.50705917302346158658e+37, PT ;  /* 0x7e8000000300780b */ /* 0x001fce0003fc4000 */
[----:B------:R-:W0:Y:S01]  /*0200*/  MUFU.SQRT R6, R6 ;  /* 0x0000000600067308 */ /* 0x000e220000002000 */
[----:B------:R-:W-:Y:S01]  /*0210*/  FSETP.GEU.AND P5, PT, R3, 1.175494350822287508e-38, PT ;  /* 0x008000000300780b */ /* 0x000fe20003fae000 */
[----:B------:R-:W-:-:S06]  /*0220*/  HFMA2.MMA R0, -RZ, RZ, 1.625, 0 ;  /* 0x3e800000ff007435 */ /* 0x000fcc00000001ff */
[----:B------:R1:W3:Y:S01]  /*0230*/  MUFU.SQRT R9, R5 ;  /* 0x0000000500097308 */ /* 0x0002e20000002000 */
[----:B--2---:R-:W-:Y:S01]  /*0240*/  FSETP.GT.AND P1, PT, R7, 8.50705917302346158658e+37, PT ;  /* 0x7e8000000700780b */ /* 0x004fe20003f24000 */
[----:B------:R-:W-:Y:S01]  /*0250*/  @P6 FMUL R3, R3, 0.25 ;  /* 0x3e80000003036820 */ /* 0x000fe20000400000 */
[----:B0-----:R-:W-:-:S03]  /*0260*/  FSETP.GT.AND P2, PT, R6, 8.50705917302346158658e+37, PT ;  /* 0x7e8000000600780b */ /* 0x001fc60003f44000 */
[----:B------:R-:W-:Y:S01]  /*0270*/  @!P5 FMUL R3, R3, 16777216 ;  /* 0x4b8000000303d820 */ /* 0x000fe20000400000 */
[----:B-1----:R-:W-:Y:S02]  /*0280*/  FSEL R5, R0, 1, P6 ;  /* 0x3f80000000057808 */ /* 0x002fe40003000000 */
[----:B------:R-:W-:Y:S01]  /*0290*/  FSETP.GEU.AND P6, PT, R7, 1.175494350822287508e-38, PT ;  /* 0x008000000700780b */ /* 0x000fe20003fce000 */
[----:B------:R-:W0:Y:S01]  /*02a0*/  MUFU.RCP R4, R3 ;  /* 0x0000000300047308 */ /* 0x000e220000001000 */
[C---:B------:R-:W-:Y:S02]  /*02b0*/  FSETP.GEU.AND P0, PT, R6.reuse, 1.175494350822287508e-38, PT ;  /* 0x008000000600780b */ /* 0x040fe40003f0e000 */
[----:B---3--:R-:W-:Y:S01]  /*02c0*/  FSETP.GT.AND P4, PT, R9, 8.50705917302346158658e+37, PT ;  /* 0x7e8000000900780b */ /* 0x008fe20003f84000 */
[----:B------:R-:W-:Y:S01]  /*02d0*/  @P1 FMUL R7, R7, 0.25 ;  /* 0x3e80000007071820 */ /* 0x000fe20000400000 */
[----:B------:R-:W-:Y:S01]  /*02e0*/  FSETP.GEU.AND P3, PT, R9, 1.175494350822287508e-38, PT ;  /* 0x008000000900780b */ /* 0x000fe20003f6e000 */
[----:B------:R-:W-:Y:S01]  /*02f0*/  @!P5 FMUL R5, R5, 16777216 ;  /* 0x4b8000000505d820 */ /* 0x000fe20000400000 */
[----:B------:R-:W-:-:S05]  /*0300*/  @P2 FMUL R6, R6, 0.25 ;  /* 0x3e80000006062820 */ /* 0x000fca0000400000 */
[----:B------:R-:W-:Y:S02]  /*0310*/  @!P6 FMUL R7, R7, 16777216 ;  /* 0x4b8000000707e820 */ /* 0x000fe40000400000 */
[----:B------:R-:W-:Y:S01]  /*0320*/  @!P0 FMUL R6, R6, 16777216 ;  /* 0x4b80000006068820 */ /* 0x000fe20000400000 */
[----:B0-----:R-:W-:Y:S01]  /*0330*/  FMUL R4, R4, R5 ;  /* 0x0000000504047220 */ /* 0x001fe20000400000 */
[----:B------:R-:W-:Y:S01]  /*0340*/  @P4 FMUL R9, R9, 0.25 ;  /* 0x3e80000009094820 */ /* 0x000fe20000400000 */
[----:B------:R-:W0:Y:S01]  /*0350*/  MUFU.RCP R3, R7 ;  /* 0x0000000700037308 */ /* 0x000e220000001000 */
[----:B----4-:R-:W-:Y:S02]  /*0360*/  FADD R32, R32, R12 ;  /* 0x0000000c20207221 */ /* 0x010fe40000000000 */
[----:B------:R-:W-:-:S05]  /*0370*/  @!P3 FMUL R9, R9, 16777216 ;  /* 0x4b8000000909b820 */ /* 0x000fca0000400000 */
[----:B------:R-:W1:Y:S01]  /*0380*/  MUFU.RCP R5, R6 ;  /* 0x0000000600057308 */ /* 0x000e620000001000 */
[C---:B------:R-:W-:Y:S02]  /*0390*/  FSEL R12, R0.reuse, 1, P1 ;  /* 0x3f800000000c7808 */ /* 0x040fe40000800000 */
[----:B------:R-:W-:-:S05]  /*03a0*/  FSEL R10, R0, 1, P2 ;  /* 0x3f800000000a7808 */ /* 0x000fca0001000000 */
[----:B------:R5:W2:Y:S01]  /*03b0*/  MUFU.RCP R22, R9 ;  /* 0x0000000900167308 */ /* 0x000aa20000001000 */
[----:B------:R-:W-:Y:S01]  /*03c0*/  @!P6 FMUL R12, R12, 16777216 ;  /* 0x4b8000000c0ce820 */ /* 0x000fe20000400000 */
[----:B------:R-:W-:Y:S01]  /*03d0*/  @!P0 FMUL R10, R10, 16777216 ;  /* 0x4b8000000a0a8820 */ /* 0x000fe20000400000 */
[----:B------:R-:W-:Y:S02]  /*03e0*/  FSEL R11, R0, 1, P4 ;  /* 0x3f800000000b7808 */ /* 0x000fe40002000000 */
[----:B0-----:R-:W-:Y:S01]  /*03f0*/  FMUL R3, R3, R12 ;  /* 0x0000000c03037220 */ /* 0x001fe20000400000 */
[----:B-----5:R-:W-:Y:S01]  /*0400*/  FADD R9, -R16, R32 ;  /* 0x0000002010097221 */ /* 0x020fe20000000100 */
[----:B-1----:R-:W-:Y:S01]  /*0410*/  FMUL R16, R5, R10 ;  /* 0x0000000a05107220 */ /* 0x002fe20000400000 */
[----:B------:R-:W-:Y:S02]  /*0420*/  @!P3 FMUL R11, R11, 16777216 ;  /* 0x4b8000000b0bb820 */ /* 0x000fe40000400000 */
[----:B------:R-:W-:Y:S01]  /*0430*/  FMUL R12, R4, R9 ;  /* 0x00000009040c7220 */ /* 0x000fe20000400000 */
[----:B------:R-:W-:-:S04]  /*0440*/  IMAD.WIDE R4, R8, 0x4, R24 ;  /* 0x0000000408047825 */ /* 0x000fc800078e0218 */
[----:B------:R-:W-:-:S04]  /*0450*/  IMAD.WIDE R8, R8, 0x4, R20 ;  /* 0x0000000408087825 */ /* 0x000fc800078e0214 */
[----:B--2---:R-:W-:Y:S01]  /*0460*/  FMUL R22, R22, R11 ;  /* 0x0000000b16167220 */ /* 0x004fe20000400000 */
[----:B------:R-:W2:Y:S04]  /*0470*/  LDG.E.EL.128 R4, desc[UR4][R4.64] ;  /* 0x0000000404047981 */ /* 0x000ea8000c2e1d00 */
[----:B------:R-:W2:Y:S01]  /*0480*/  LDG.E.EL.128 R8, desc[UR4][R8.64] ;  /* 0x0000000408087981 */ /* 0x000ea2000c2e1d00 */
[----:B------:R-:W-:Y:S01]  /*0490*/  FADD R33, R33, R13 ;  /* 0x0000000d21217221 */ /* 0x000fe20000000000 */
[----:B------:R-:W-:Y:S01]  /*04a0*/  FADD R34, R34, R14 ;  /* 0x0000000e22227221 */ /* 0x000fe20000000000 */
[----:B------:R-:W-:Y:S02]  /*04b0*/  FADD R35, R35, R15 ;  /* 0x0000000f23237221 */ /* 0x000fe40000000000 */
[----:B------:R-:W-:-:S04]  /*04c0*/  FADD R17, -R17, R33 ;  /* 0x0000002111117221 */ /* 0x000fc80000000100 */
[----:B------:R-:W-:Y:S01]  /*04d0*/  FMUL R22, R22, R17 ;  /* 0x0000001116167220 */ /* 0x000fe20000400000 */
[----:B--2---:R-:W-:Y:S01]  /*04e0*/  FFMA R4, R4, R12, R8 ;  /* 0x0000000c04047223 */ /* 0x004fe20000000008 */
[----:B------:R-:W-:-:S05]  /*04f0*/  IADD3 R12, R2, 0x200, RZ ;  /* 0x00000200020c7810 */ /* 0x000fca0007ffe0ff */
[----:B------:R-:W-:-:S05]  /*0500*/  IMAD.HI R13, R12, 0x5397829d, RZ ;  /* 0x5397829d0c0d7827 */ /* 0x000fca00078e02ff */
[----:B------:R-:W-:-:S04]  /*0510*/  SHF.R.U32.HI R14, RZ, 0x1f, R13 ;  /* 0x0000001fff0e7819 */ /* 0x000fc8000001160d */
[----:B------:R-:W-:-:S05]  /*0520*/  LEA.HI.SX32 R13, R13, R14, 0x1a ;  /* 0x0000000e0d0d7211 */ /* 0x000fca00078fd2ff */
[----:B------:R-:W-:-:S04]  /*0530*/  IMAD R8, R13, -0xc4, R12 ;  /* 0xffffff3c0d087824 */ /* 0x000fc800078e020c */
[----:B------:R-:W-:-:S06]  /*0540*/  IMAD.WIDE R12, R8, 0x4, R30 ;  /* 0x00000004080c7825 */ /* 0x000fcc00078e021e */
[----:B------:R-:W2:Y:S01]  /*0550*/  LDG.E.EL.128 R12, desc[UR4][R12.64] ;  /* 0x000000040c0c7981 */ /* 0x000ea2000c2e1d00 */
[----:B------:R-:W-:Y:S01]  /*0560*/  FADD R30, -R19, R35 ;  /* 0x00000023131e7221 */ /* 0x000fe20000000100 */
[----:B------:R-:W-:Y:S01]  /*0570*/  FADD R19, -R18, R34 ;  /* 0x0000002212137221 */ /* 0x000fe20000000100 */
[----:B------:R-:W-:-:S04]  /*0580*/  IMAD.WIDE R28, R8, 0x4, R28 ;  /* 0x00000004081c7825 */ /* 0x000fc800078e021c */
[----:B------:R-:W-:Y:S01]  /*0590*/  FMUL R16, R16, R19 ;  /* 0x0000001310107220 */ /* 0x000fe20000400000 */
[----:B------:R-:W-:-:S04]  /*05a0*/  IMAD.WIDE R18, R8, 0x4, R26 ;  /* 0x0000000408127825 */ /* 0x000fc800078e021a */
[----:B------:R-:W-:-:S04]  /*05b0*/  IMAD.WIDE R24, R8, 0x4, R24 ;  /* 0x0000000408187825 */ /* 0x000fc800078e0218 */
[----:B------:R-:W-:-:S04]  /*05c0*/  IMAD.WIDE R20, R8, 0x4, R20 ;  /* 0x0000000408147825 */ /* 0x000fc800078e0214 */
[----:B------:R-:W-:Y:S01]  /*05d0*/  FMUL R3, R3, R30 ;  /* 0x0000001e03037220 */ /* 0x000fe20000400000 */
[----:B------:R-:W-:Y:S01]  /*05e0*/  FFMA R5, R5, R22, R9 ;  /* 0x0000001605057223 */ /* 0x000fe20000000009 */
[----:B------:R-:W-:Y:S01]  /*05f0*/  FFMA R6, R6, R16, R10 ;  /* 0x0000001006067223 */ /* 0x000fe2000000000a */
[----:B------:R-:W3:Y:S04]  /*0600*/  LDG.E.EL.128 R28, desc[UR4][R28.64] ;  /* 0x000000041c1c7981 */ /* 0x000ee8000c2e1d00 */
[----:B------:R-:W4:Y:S04]  /*0610*/  LDG.E.EL.128 R16, desc[UR4][R18.64] ;  /* 0x0000000412107981 */ /* 0x000f28000c2e1d00 */
[----:B------:R-:W5:Y:S04]  /*0620*/  LDG.E.EL.128 R24, desc[UR4][R24.64] ;  /* 0x0000000418187981 */ /* 0x000f68000c2e1d00 */
[----:B------:R-:W5:Y:S04]  /*0630*/  LDG.E.EL.128 R20, desc[UR4][R20.64] ;  /* 0x0000000414147981 */ /* 0x000f68000c2e1d00 */
[----:B------:R0:W-:Y:S04]  /*0640*/  STG.E.128 desc[UR4][R36.64], R32 ;  /* 0x0000002024007986 */ /* 0x0001e8000c101d04 */
[----:B0-----:R-:W3:Y:S01]  /*0650*/  LDG.E.128 R32, desc[UR4][R36.64+0x800] ;  /* 0x0008000424207981 */ /* 0x001ee2000c1e1d00 */
[----:B------:R-:W-:Y:S01]  /*0660*/  FFMA R3, R7, R3, R11 ;  /* 0x0000000307037223 */ /* 0x000fe2000000000b */
[----:B--2---:R-:W-:Y:S01]  /*0670*/  FADD R12, R12, 9.9999997473787516356e-06 ;  /* 0x3727c5ac0c0c7421 */ /* 0x004fe20000000000 */
[----:B------:R-:W-:-:S03]  /*0680*/  FADD R13, R13, 9.9999997473787516356e-06 ;  /* 0x3727c5ac0d0d7421 */ /* 0x000fc60000000000 */
[----:B------:R-:W0:Y:S01]  /*0690*/  MUFU.SQRT R8, R12 ;  /* 0x0000000c00087308 */ /* 0x000e220000002000 */
[----:B------:R-:W-:Y:S01]  /*06a0*/  FADD R15, R15, 9.9999997473787516356e-06 ;  /* 0x3727c5ac0f0f7421 */ /* 0x000fe20000000000 */
[----:B------:R-:W-:-:S06]  /*06b0*/  FADD R14, R14, 9.9999997473787516356e-06 ;  /* 0x3727c5ac0e0e7421 */ /* 0x000fcc0000000000 */
[----:B------:R-:W1:Y:S08]  /*06c0*/  MUFU.SQRT R9, R13 ;  /* 0x0000000d00097308 */ /* 0x000e700000002000 */
[----:B------:R-:W2:Y:S01]  /*06d0*/  MUFU.SQRT R11, R15 ;  /* 0x0000000f000b7308 */ /* 0x000ea20000002000 */
[----:B0-----:R-:W-:-:S07]  /*06e0*/  FSETP.GT.AND P6, PT, R8, 8.50705917302346158658e+37, PT ;  /* 0x7e8000000800780b */ /* 0x001fce0003fc4000 */
[----:B------:R-:W0:Y:S01]  /*06f0*/  MUFU.SQRT R14, R14 ;  /* 0x0000000e000e7308 */ /* 0x000e220000002000 */
[C---:B-1----:R-:W-:Y:S02]  /*0700*/  FSETP.GT.AND P4, PT, R9.reuse, 8.50705917302346158658e+37, PT ;  /* 0x7e8000000900780b */ /* 0x042fe40003f84000 */
[C---:B------:R-:W-:Y:S02]  /*0710*/  FSETP.GEU.AND P5, PT, R8.reuse, 1.175494350822287508e-38, PT ;  /* 0x008000000800780b */ /* 0x040fe40003fae000 */
[----:B------:R-:W-:Y:S02]  /*0720*/  FSETP.GEU.AND P1, PT, R9, 1.175494350822287508e-38, PT ;  /* 0x008000000900780b */ /* 0x000fe40003f2e000 */
[C---:B--2---:R-:W-:Y:S01]  /*0730*/  FSETP.GT.AND P2, PT, R11.reuse, 8.50705917302346158658e+37, PT ;  /* 0x7e8000000b00780b */ /* 0x044fe20003f44000 */
[----:B------:R-:W-:Y:S01]  /*0740*/  @P6 FMUL R8, R8, 0.25 ;  /* 0x3e80000008086820 */ /* 0x000fe20000400000 */
[----:B------:R-:W-:Y:S02]  /*0750*/  FSEL R12, R0, 1, P6 ;  /* 0x3f800000000c7808 */ /* 0x000fe40003000000 */
[----:B------:R-:W-:-:S02]  /*0760*/  FSETP.GEU.AND P6, PT, R11, 1.175494350822287508e-38, PT ;  /* 0x008000000b00780b */ /* 0x000fc40003fce000 */
[C---:B0-----:R-:W-:Y:S01]  /*0770*/  FSETP.GT.AND P3, PT, R14.reuse, 8.50705917302346158658e+37, PT ;  /* 0x7e8000000e00780b */ /* 0x041fe20003f64000 */
[----:B------:R-:W-:Y:S01]  /*0780*/  @P4 FMUL R9, R9, 0.25 ;  /* 0x3e80000009094820 */ /* 0x000fe20000400000 */
[----:B------:R-:W-:Y:S01]  /*0790*/  FSETP.GEU.AND P0, PT, R14, 1.175494350822287508e-38, PT ;  /* 0x008000000e00780b */ /* 0x000fe20003f0e000 */
[----:B------:R-:W-:Y:S02]  /*07a0*/  @!P5 FMUL R8, R8, 16777216 ;  /* 0x4b8000000808d820 */ /* 0x000fe40000400000 */
[----:B------:R-:W-:Y:S02]  /*07b0*/  @!P1 FMUL R9, R9, 16777216 ;  /* 0x4b80000009099820 */ /* 0x000fe40000400000 */
[----:B------:R-:W-:Y:S01]  /*07c0*/  @P2 FMUL R11, R11, 0.25 ;  /* 0x3e8000000b0b2820 */ /* 0x000fe20000400000 */
[----:B------:R0:W1:Y:S03]  /*07d0*/  MUFU.RCP R7, R8 ;  /* 0x0000000800077308 */ /* 0x0000660000001000 */
[----:B------:R-:W-:-:S02]  /*07e0*/  @!P6 FMUL R11, R11, 16777216 ;  /* 0x4b8000000b0be820 */ /* 0x000fc40000400000 */
[----:B------:R-:W-:-:S03]  /*07f0*/  @P3 FMUL R14, R14, 0.25 ;  /* 0x3e8000000e0e3820 */ /* 0x000fc60000400000 */
[----:B------:R-:W2:Y:S01]  /*0800*/  MUFU.RCP R9, R9 ;  /* 0x0000000900097308 */ /* 0x000ea20000001000 */
[----:B0-----:R-:W-:Y:S01]  /*0810*/  FSEL R8, R0, 1, P4 ;  /* 0x3f80000000087808 */ /* 0x001fe20002000000 */
[----:B------:R-:W-:Y:S01]  /*0820*/  @!P0 FMUL R14, R14, 16777216 ;  /* 0x4b8000000e0e8820 */ /* 0x000fe20000400000 */
[----:B------:R-:W-:-:S05]  /*0830*/  @!P5 FMUL R12, R12, 16777216 ;  /* 0x4b8000000c0cd820 */ /* 0x000fca0000400000 */
[----:B------:R-:W0:Y:S01]  /*0840*/  MUFU.RCP R11, R11 ;  /* 0x0000000b000b7308 */ /* 0x000e220000001000 */
[----:B------:R-:W-:Y:S01]  /*0850*/  @!P1 FMUL R8, R8, 16777216 ;  /* 0x4b80000008089820 */ /* 0x000fe20000400000 */
[----:B-1----:R-:W-:Y:S01]  /*0860*/  FMUL R7, R7, R12 ;  /* 0x0000000c07077220 */ /* 0x002fe20000400000 */
[----:B------:R-:W-:-:S05]  /*0870*/  FSEL R12, R0, 1, P2 ;  /* 0x3f800000000c7808 */ /* 0x000fca0001000000 */
[----:B------:R-:W1:Y:S01]  /*0880*/  MUFU.RCP R10, R14 ;  /* 0x0000000e000a7308 */ /* 0x000e620000001000 */
[----:B------:R-:W-:Y:S01]  /*0890*/  FSEL R13, R0, 1, P3 ;  /* 0x3f800000000d7808 */ /* 0x000fe20001800000 */
[----:B--2---:R-:W-:Y:S02]  /*08a0*/  FMUL R0, R9, R8 ;  /* 0x0000000809007220 */ /* 0x004fe40000400000 */
[----:B------:R-:W2:Y:S01]  /*08b0*/  LDC.64 R8, c[0x0][0x240] ;  /* 0x00009000ff087b82 */ /* 0x000ea20000000a00 */
[----:B------:R-:W-:Y:S01]  /*08c0*/  @!P6 FMUL R12, R12, 16777216 ;  /* 0x4b8000000c0ce820 */ /* 0x000fe20000400000 */
[----:B------:R-:W-:Y:S01]  /*08d0*/  @!P0 FMUL R13, R13, 16777216 ;  /* 0x4b8000000d0d8820 */ /* 0x000fe20000400000 */
[----:B---3--:R-:W-:Y:S01]  /*08e0*/  FADD R28, R32, R28 ;  /* 0x0000001c201c7221 */ /* 0x008fe20000000000 */
[----:B------:R-:W-:Y:S01]  /*08f0*/  FADD R29, R33, R29 ;  /* 0x0000001d211d7221 */ /* 0x000fe20000000000 */
[----:B------:R-:W-:Y:S01]  /*0900*/  FADD R30, R34, R30 ;  /* 0x0000001e221e7221 */ /* 0x000fe20000000000 */
[----:B------:R-:W-:Y:S01]  /*0910*/  FADD R31, R35, R31 ;  /* 0x0000001f231f7221 */ /* 0x000fe20000000000 */
[----:B0-----:R-:W-:Y:S01]  /*0920*/  FMUL R12, R11, R12 ;  /* 0x0000000c0b0c7220 */ /* 0x001fe20000400000 */
[----:B----4-:R-:W-:Y:S01]  /*0930*/  FADD R16, -R16, R28 ;  /* 0x0000001c10107221 */ /* 0x010fe20000000100 */
[----:B------:R-:W-:Y:S01]  /*0940*/  FADD R17, -R17, R29 ;  /* 0x0000001d11117221 */ /* 0x000fe20000000100 */
[----:B------:R-:W-:Y:S01]  /*0950*/  FADD R11, -R18, R30 ;  /* 0x0000001e120b7221 */ /* 0x000fe20000000100 */
[----:B-1----:R-:W-:Y:S01]  /*0960*/  FMUL R10, R10, R13 ;  /* 0x0000000d0a0a7220 */ /* 0x002fe20000400000 */
[----:B------:R-:W-:Y:S01]  /*0970*/  FADD R19, -R19, R31 ;  /* 0x0000001f13137221 */ /* 0x000fe20000000100 */
[----:B------:R-:W-:Y:S01]  /*0980*/  FMUL R7, R7, R16 ;  /* 0x0000001007077220 */ /* 0x000fe20000400000 */
[----:B------:R-:W-:Y:S01]  /*0990*/  FMUL R0, R0, R17 ;  /* 0x0000001100007220 */ /* 0x000fe20000400000 */
[----:B------:R-:W-:Y:S01]  /*09a0*/  FMUL R11, R10, R11 ;  /* 0x0000000b0a0b7220 */ /* 0x000fe20000400000 */
[----:B------:R-:W-:Y:S01]  /*09b0*/  FMUL R12, R12, R19 ;  /* 0x000000130c0c7220 */ /* 0x000fe20000400000 */
[----:B-----5:R-:W-:Y:S01]  /*09c0*/  FFMA R20, R24, R7, R20 ;  /* 0x0000000718147223 */ /* 0x020fe20000000014 */
[----:B------:R-:W-:Y:S01]  /*09d0*/  FFMA R0, R25, R0, R21 ;  /* 0x0000000019007223 */ /* 0x000fe20000000015 */
[----:B------:R-:W-:Y:S01]  /*09e0*/  FFMA R11, R26, R11, R22 ;  /* 0x0000000b1a0b7223 */ /* 0x000fe20000000016 */
[----:B------:R-:W-:Y:S01]  /*09f0*/  FFMA R12, R27, R12, R23 ;  /* 0x0000000c1b0c7223 */ /* 0x000fe20000000017 */
[----:B------:R-:W-:-:S02]  /*0a00*/  FSETP.GEU.AND P6, PT, R3, RZ, PT ;  /* 0x000000ff0300720b */ /* 0x000fc40003fce000 */
[----:B------:R-:W-:Y:S02]  /*0a10*/  FSETP.GEU.AND P0, PT, R6, RZ, PT ;  /* 0x000000ff0600720b */ /* 0x000fe40003f0e000 */
[----:B------:R-:W-:Y:S02]  /*0a20*/  SEL R7, R3, RZ, P6 ;  /* 0x000000ff03077207 */ /* 0x000fe40003000000 */
[----:B------:R-:W-:Y:S02]  /*0a30*/  FSETP.GEU.AND P1, PT, R5, RZ, PT ;  /* 0x000000ff0500720b */ /* 0x000fe40003f2e000 */
[----:B------:R-:W-:Y:S02]  /*0a40*/  FSETP.GEU.AND P2, PT, R4, RZ, PT ;  /* 0x000000ff0400720b */ /* 0x000fe40003f4e000 */
[----:B------:R-:W-:Y:S02]  /*0a50*/  FSETP.GEU.AND P3, PT, R11, RZ, PT ;  /* 0x000000ff0b00720b */ /* 0x000fe40003f6e000 */
[----:B------:R-:W-:-:S02]  /*0a60*/  FSETP.GEU.AND P4, PT, R0, RZ, PT ;  /* 0x000000ff0000720b */ /* 0x000fc40003f8e000 */
[----:B------:R-:W-:Y:S02]  /*0a70*/  FSETP.GEU.AND P5, PT, R20, RZ, PT ;  /* 0x000000ff1400720b */ /* 0x000fe40003fae000 */
[----:B------:R-:W-:Y:S01]  /*0a80*/  FSETP.GEU.AND P6, PT, R12, RZ, PT ;  /* 0x000000ff0c00720b */ /* 0x000fe20003fce000 */
[----:B--2---:R-:W-:Y:S01]  /*0a90*/  IMAD.WIDE R8, R2, 0x4, R8 ;  /* 0x0000000402087825 */ /* 0x004fe200078e0208 */
[----:B------:R-:W-:Y:S02]  /*0aa0*/  SEL R6, R6, RZ, P0 ;  /* 0x000000ff06067207 */ /* 0x000fe40000000000 */
[----:B------:R-:W-:Y:S02]  /*0ab0*/  SEL R5, R5, RZ, P1 ;  /* 0x000000ff05057207 */ /* 0x000fe40000800000 */
[----:B------:R-:W-:Y:S02]  /*0ac0*/  SEL R4, R4, RZ, P2 ;  /* 0x000000ff04047207 */ /* 0x000fe40001000000 */
[----:B------:R-:W-:-:S02]  /*0ad0*/  SEL R22, R11, RZ, P3 ;  /* 0x000000ff0b167207 */ /* 0x000fc40001800000 */
[----:B------:R-:W-:Y:S02]  /*0ae0*/  SEL R21, R0, RZ, P4 ;  /* 0x000000ff00157207 */ /* 0x000fe40002000000 */
[----:B------:R-:W-:Y:S02]  /*0af0*/  SEL R20, R20, RZ, P5 ;  /* 0x000000ff14147207 */ /* 0x000fe40002800000 */
[----:B------:R-:W-:Y:S01]  /*0b00*/  SEL R23, R12, RZ, P6 ;  /* 0x000000ff0c177207 */ /* 0x000fe20003000000 */
[----:B------:R-:W-:Y:S04]  /*0b10*/  STG.E.128 desc[UR4][R36.64+0x800], R28 ;  /* 0x0008001c24007986 */ /* 0x000fe8000c101d04 */
[----:B------:R-:W-:Y:S04]  /*0b20*/  STG.E.128 desc[UR4][R8.64], R4 ;  /* 0x0000000408007986 */ /* 0x000fe8000c101d04 */
[----:B------:R-:W-:Y:S01]  /*0b30*/  STG.E.128 desc[UR4][R8.64+0x800], R20 ;  /* 0x0008001408007986 */ /* 0x000fe2000c101d04 */
[----:B------:R-:W-:Y:S05]  /*0b40*/  EXIT ;  /* 0x000000000000794d */ /* 0x000fea0003800000 */
.L_x_0:
[----:B------:R-:W-:-:S00]  /*0b50*/  BRA `(.L_x_0) ;  /* 0xfffffffc00fc7947 */ /* 0x000fc0000383ffff */
[----:B------:R-:W-:-:S00]  /*0b60*/  NOP ;  /* 0x0000000000007918 */ /* 0x000fc00000000000 */
        /* <DEDUP_REMOVED lines=9> */
.L_x_1:


//--------------------- .nv.global.init           --------------------------
	.section	.nv.global.init,"aw",@progbits
.nv.global.init:
	.type		_$_str,@object
	.size		_$_str,(_$_str_$_2 - _$_str)
_$_str:
        /*0000*/ 	.byte	0x5f, 0x5f, 0x43, 0x55, 0x44, 0x41, 0x5f, 0x46, 0x54, 0x5a, 0x00
	.type		_$_str_$_2,@object
	.size		_$_str_$_2,(.L_1 - _$_str_$_2)
_$_str_$_2:
        /*000b*/ 	.byte	0x5f, 0x5f, 0x43, 0x55, 0x44, 0x41, 0x5f, 0x50, 0x52, 0x45, 0x43, 0x5f, 0x53, 0x51, 0x52, 0x54
        /*001b*/ 	.byte	0x00
.L_1:


//--------------------- .nv.constant0.triton_poi_fused__native_batch_norm_legit_no_training_convolution_relu_11 --------------------------
	.section	.nv.constant0.triton_poi_fused__native_batch_norm_legit_no_training_convolution_relu_11,"a",@progbits
	.sectionflags	@""
	.align	4
.nv.constant0.triton_poi_fused__native_batch_norm_legit_no_training_convolution_relu_11:
	.zero		588
